	.headerflags	@"EF_CUDA_TEXMODE_UNIFIED EF_CUDA_64BIT_ADDRESS EF_CUDA_ACCELERATORS EF_CUDA_SM90 EF_CUDA_VIRTUAL_SM(EF_CUDA_SM90)"
	.elftype	@"ET_EXEC"


//--------------------- .nv.info                  --------------------------
	.section	.nv.info,"",@"SHT_CUDA_INFO"
	.align	4


	//----- nvinfo : EIATTR_REGCOUNT
	.align		4
        /*0000*/ 	.byte	0x04, 0x2f
        /*0002*/ 	.short	(.L_1 - .L_0)
	.align		4
.L_0:
        /*0004*/ 	.word	index@(triton_poi_fused_leaky_relu_mean_relu_13)
        /*0008*/ 	.word	0x00000010


	//----- nvinfo : EIATTR_MIN_STACK_SIZE
	.align		4
.L_1:
        /*000c*/ 	.byte	0x04, 0x12
        /*000e*/ 	.short	(.L_3 - .L_2)
	.align		4
.L_2:
        /*0010*/ 	.word	index@(triton_poi_fused_leaky_relu_mean_relu_13)
        /*0014*/ 	.word	0x00000000


	//----- nvinfo : EIATTR_FRAME_SIZE
	.align		4
.L_3:
        /*0018*/ 	.byte	0x04, 0x11
        /*001a*/ 	.short	(.L_5 - .L_4)
	.align		4
.L_4:
        /*001c*/ 	.word	index@(triton_poi_fused_leaky_relu_mean_relu_13)
        /*0020*/ 	.word	0x00000000


	//----- nvinfo : EIATTR_MIN_STACK_SIZE
	.align		4
.L_5:
        /*0024*/ 	.byte	0x04, 0x12
        /*0026*/ 	.short	(.L_7 - .L_6)
	.align		4
.L_6:
        /*0028*/ 	.word	index@(triton_poi_fused_leaky_relu_mean_relu_13)
        /*002c*/ 	.word	0x00000000
.L_7:


//--------------------- .nv.info.triton_poi_fused_leaky_relu_mean_relu_13 --------------------------
	.section	.nv.info.triton_poi_fused_leaky_relu_mean_relu_13,"",@"SHT_CUDA_INFO"
	.sectionflags	@""
	.align	4


	//----- nvinfo : EIATTR_CUDA_API_VERSION
	.align		4
        /*0000*/ 	.byte	0x04, 0x37
        /*0002*/ 	.short	(.L_9 - .L_8)
.L_8:
        /*0004*/ 	.word	0x0000007c


	//----- nvinfo : EIATTR_KPARAM_INFO
	.align		4
.L_9:
        /*0008*/ 	.byte	0x04, 0x17
        /*000a*/ 	.short	(.L_11 - .L_10)
.L_10:
        /*000c*/ 	.word	0x00000000
        /*0010*/ 	.short	0x0002
        /*0012*/ 	.short	0x0010
        /*0014*/ 	.byte	0x00, 0xf0, 0x11, 0x00


	//----- nvinfo : EIATTR_KPARAM_INFO
	.align		4
.L_11:
        /*0018*/ 	.byte	0x04, 0x17
        /*001a*/ 	.short	(.L_13 - .L_12)
.L_12:
        /*001c*/ 	.word	0x00000000
        /*0020*/ 	.short	0x0001
        /*0022*/ 	.short	0x0008
        /*0024*/ 	.byte	0x00, 0xf4, 0x21, 0x00


	//----- nvinfo : EIATTR_KPARAM_INFO
	.align		4
.L_13:
        /*0028*/ 	.byte	0x04, 0x17
        /*002a*/ 	.short	(.L_15 - .L_14)
.L_14:
        /*002c*/ 	.word	0x00000000
        /*0030*/ 	.short	0x0000
        /*0032*/ 	.short	0x0000
        /*0034*/ 	.byte	0x00, 0xf4, 0x21, 0x00


	//----- nvinfo : EIATTR_SPARSE_MMA_MASK
	.align		4
.L_15:
        /*0038*/ 	.byte	0x03, 0x50
        /*003a*/ 	.short	0x0000


	//----- nvinfo : EIATTR_MAXREG_COUNT
	.align		4
        /*003c*/ 	.byte	0x03, 0x1b
        /*003e*/ 	.short	0x00ff


	//----- nvinfo : EIATTR_EXIT_INSTR_OFFSETS
	.align		4
        /*0040*/ 	.byte	0x04, 0x1c
        /*0042*/ 	.short	(.L_17 - .L_16)


	//   ....[0]....
.L_16:
        /*0044*/ 	.word	0x000002f0


	//----- nvinfo : EIATTR_REQNTID
	.align		4
.L_17:
        /*0048*/ 	.byte	0x04, 0x10
        /*004a*/ 	.short	(.L_19 - .L_18)
.L_18:
        /*004c*/ 	.word	0x00000080
        /*0050*/ 	.word	0x00000001
        /*0054*/ 	.word	0x00000001


	//----- nvinfo : EIATTR_CBANK_PARAM_SIZE
	.align		4
.L_19:
        /*0058*/ 	.byte	0x03, 0x19
        /*005a*/ 	.short	0x0014


	//----- nvinfo : EIATTR_PARAM_CBANK
	.align		4
        /*005c*/ 	.byte	0x04, 0x0a
        /*005e*/ 	.short	(.L_21 - .L_20)
	.align		4
.L_20:
        /*0060*/ 	.word	index@(.nv.constant0.triton_poi_fused_leaky_relu_mean_relu_13)
        /*0064*/ 	.short	0x0210
        /*0066*/ 	.short	0x0014


	//----- nvinfo : EIATTR_SW_WAR
	.align		4
.L_21:
        /*0068*/ 	.byte	0x04, 0x36
        /*006a*/ 	.short	(.L_23 - .L_22)
.L_22:
        /*006c*/ 	.word	0x00000008
.L_23:


//--------------------- .nv.callgraph             --------------------------
	.section	.nv.callgraph,"",@"SHT_CUDA_CALLGRAPH"
	.align	4
	.sectionentsize	8
	.align		4
        /*0000*/ 	.word	0x00000000
	.align		4
        /*0004*/ 	.word	0xffffffff
	.align		4
        /*0008*/ 	.word	0x00000000
	.align		4
        /*000c*/ 	.word	0xfffffffe
	.align		4
        /*0010*/ 	.word	0x00000000
	.align		4
        /*0014*/ 	.word	0xfffffffd
	.align		4
        /*0018*/ 	.word	0x00000000
	.align		4
        /*001c*/ 	.word	0xfffffffc


//--------------------- .text.triton_poi_fused_leaky_relu_mean_relu_13 --------------------------
	.section	.text.triton_poi_fused_leaky_relu_mean_relu_13,"ax",@progbits
	.align	128
        .global         triton_poi_fused_leaky_relu_mean_relu_13
        .type           triton_poi_fused_leaky_relu_mean_relu_13,@function
        .size           triton_poi_fused_leaky_relu_mean_relu_13,(.L_x_1 - triton_poi_fused_leaky_relu_mean_relu_13)
        .other          triton_poi_fused_leaky_relu_mean_relu_13,@"STO_CUDA_ENTRY STV_DEFAULT"
triton_poi_fused_leaky_relu_mean_relu_13:
.text.triton_poi_fused_leaky_relu_mean_relu_13:
[----:B------:R-:W-:Y:S01]  /*0000*/  LDC R1, c[0x0][0x28] ;  /* 0x00000a00ff017b82 */ /* 0x000fe20000000800 */
[----:B------:R-:W1:Y:S01]  /*0010*/  S2R R0, SR_TID.X ;  /* 0x0000000000007919 */ /* 0x000e620000002100 */
[----:B------:R-:W-:Y:S01]  /*0020*/  ULDC.64 UR4, c[0x0][0x208] ;  /* 0x0000820000047ab9 */ /* 0x000fe20000000a00 */
[----:B------:R-:W2:Y:S01]  /*0030*/  S2R R3, SR_CTAID.X ;  /* 0x0000000000037919 */ /* 0x000ea20000002500 */
[----:B-1----:R-:W-:-:S05]  /*0040*/  LOP3.LUT R0, R0, 0x7f, RZ, 0xc0, !PT ;  /* 0x0000007f00007812 */ /* 0x002fca00078ec0ff */
[----:B--2---:R-:W-:Y:S02]  /*0050*/  IMAD R0, R3, 0x80, R0 ;  /* 0x0000008003007824 */ /* 0x004fe400078e0200 */
[----:B------:R-:W1:Y:S03]  /*0060*/  LDC.64 R2, c[0x0][0x210] ;  /* 0x00008400ff027b82 */ /* 0x000e660000000a00 */
[----:B------:R-:W-:-:S04]  /*0070*/  SHF.R.S32.HI R5, RZ, 0x1f, R0 ;  /* 0x0000001fff057819 */ /* 0x000fc80000011400 */
[----:B------:R-:W-:-:S05]  /*0080*/  LEA.HI R5, R5, R0, RZ, 0xa ;  /* 0x0000000005057211 */ /* 0x000fca00078f50ff */
[C---:B------:R-:W-:Y:S01]  /*0090*/  IMAD.SHL.U32 R4, R5.reuse, 0x4, RZ ;  /* 0x0000000405047824 */ /* 0x040fe200078e00ff */
[----:B------:R-:W-:-:S04]  /*00a0*/  LOP3.LUT R5, R5, 0xfffffc00, RZ, 0xc0, !PT ;  /* 0xfffffc0005057812 */ /* 0x000fc800078ec0ff */
[----:B------:R-:W-:-:S04]  /*00b0*/  LOP3.LUT R4, R4, 0xfffff000, RZ, 0xc0, !PT ;  /* 0xfffff00004047812 */ /* 0x000fc800078ec0ff */
[----:B------:R-:W-:-:S05]  /*00c0*/  IADD3 R9, R4, R0, -R5 ;  /* 0x0000000004097210 */ /* 0x000fca0007ffe805 */
[C---:B------:R-:W-:Y:S02]  /*00d0*/  VIADD R7, R9.reuse, 0x400 ;  /* 0x0000040009077836 */ /* 0x040fe40000000000 */
[C---:B------:R-:W-:Y:S02]  /*00e0*/  VIADD R11, R9.reuse, 0x800 ;  /* 0x00000800090b7836 */ /* 0x040fe40000000000 */
[----:B-1----:R-:W-:-:S04]  /*00f0*/  IMAD.WIDE R4, R9, 0x4, R2 ;  /* 0x0000000409047825 */ /* 0x002fc800078e0202 */
[--C-:B------:R-:W-:Y:S01]  /*0100*/  IMAD.WIDE R6, R7, 0x4, R2.reuse ;  /* 0x0000000407067825 */ /* 0x100fe200078e0202 */
[----:B------:R1:W2:Y:S03]  /*0110*/  LDG.E R10, desc[UR4][R4.64] ;  /* 0x00000004040a7981 */ /* 0x0002a6000c1e1900 */
[----:B------:R-:W-:Y:S02]  /*0120*/  VIADD R13, R9, 0xc00 ;  /* 0x00000c00090d7836 */ /* 0x000fe40000000000 */
[--C-:B------:R-:W-:Y:S02]  /*0130*/  IMAD.WIDE R8, R11, 0x4, R2.reuse ;  /* 0x000000040b087825 */ /* 0x100fe400078e0202 */
[----:B------:R-:W3:Y:S02]  /*0140*/  LDG.E R11, desc[UR4][R6.64] ;  /* 0x00000004060b7981 */ /* 0x000ee4000c1e1900 */
[----:B------:R-:W-:Y:S01]  /*0150*/  IMAD.WIDE R2, R13, 0x4, R2 ;  /* 0x000000040d027825 */ /* 0x000fe200078e0202 */
[----:B-1----:R-:W1:Y:S01]  /*0160*/  LDC.64 R4, c[0x0][0x218] ;  /* 0x00008600ff047b82 */ /* 0x002e620000000a00 */
[----:B------:R-:W4:Y:S04]  /*0170*/  LDG.E R12, desc[UR4][R8.64] ;  /* 0x00000004080c7981 */ /* 0x000f28000c1e1900 */
[----:B------:R-:W5:Y:S01]  /*0180*/  LDG.E R2, desc[UR4][R2.64] ;  /* 0x0000000402027981 */ /* 0x000f62000c1e1900 */
[----:B--2---:R-:W-:-:S02]  /*0190*/  FSETP.GT.AND P2, PT, R10, RZ, PT ;  /* 0x000000ff0a00720b */ /* 0x004fc40003f44000 */
[----:B---3--:R-:W-:Y:S02]  /*01a0*/  FSETP.GT.AND P1, PT, R11, RZ, PT ;  /* 0x000000ff0b00720b */ /* 0x008fe40003f24000 */
[----:B----4-:R-:W-:Y:S02]  /*01b0*/  FSETP.GT.AND P3, PT, R12, RZ, PT ;  /* 0x000000ff0c00720b */ /* 0x010fe40003f64000 */
[----:B-----5:R-:W-:-:S07]  /*01c0*/  FSETP.GT.AND P0, PT, R2, RZ, PT ;  /* 0x000000ff0200720b */ /* 0x020fce0003f04000 */
[----:B------:R-:W-:Y:S02]  /*01d0*/  @!P2 FMUL R10, R10, 0.0099999997764825820923 ;  /* 0x3c23d70a0a0aa820 */ /* 0x000fe40000400000 */
[----:B------:R-:W-:-:S03]  /*01e0*/  @!P1 FMUL R11, R11, 0.0099999997764825820923 ;  /* 0x3c23d70a0b0b9820 */ /* 0x000fc60000400000 */
[----:B------:R-:W-:Y:S01]  /*01f0*/  FSETP.GEU.AND P2, PT, R10, RZ, PT ;  /* 0x000000ff0a00720b */ /* 0x000fe20003f4e000 */
[----:B------:R-:W-:Y:S01]  /*0200*/  @!P3 FMUL R12, R12, 0.0099999997764825820923 ;  /* 0x3c23d70a0c0cb820 */ /* 0x000fe20000400000 */
[C---:B------:R-:W-:Y:S02]  /*0210*/  FSETP.GEU.AND P1, PT, R11.reuse, RZ, PT ;  /* 0x000000ff0b00720b */ /* 0x040fe40003f2e000 */
[----:B------:R-:W-:Y:S01]  /*0220*/  FSEL R10, R10, RZ, P2 ;  /* 0x000000ff0a0a7208 */ /* 0x000fe20001000000 */
[----:B------:R-:W-:Y:S01]  /*0230*/  @!P0 FMUL R2, R2, 0.0099999997764825820923 ;  /* 0x3c23d70a02028820 */ /* 0x000fe20000400000 */
[----:B------:R-:W-:Y:S02]  /*0240*/  FSETP.GEU.AND P0, PT, R12, RZ, PT ;  /* 0x000000ff0c00720b */ /* 0x000fe40003f0e000 */
[----:B------:R-:W-:Y:S02]  /*0250*/  FSEL R11, R11, RZ, P1 ;  /* 0x000000ff0b0b7208 */ /* 0x000fe40000800000 */
[----:B------:R-:W-:-:S02]  /*0260*/  FSETP.GEU.AND P1, PT, R2, RZ, PT ;  /* 0x000000ff0200720b */ /* 0x000fc40003f2e000 */
[----:B------:R-:W-:Y:S01]  /*0270*/  FSEL R3, R12, RZ, P0 ;  /* 0x000000ff0c037208 */ /* 0x000fe20000000000 */
[----:B------:R-:W-:Y:S01]  /*0280*/  FADD R10, R10, R11 ;  /* 0x0000000b0a0a7221 */ /* 0x000fe20000000000 */
[----:B------:R-:W-:-:S03]  /*0290*/  FSEL R2, R2, RZ, P1 ;  /* 0x000000ff02027208 */ /* 0x000fc60000800000 */
[----:B------:R-:W-:-:S04]  /*02a0*/  FADD R3, R10, R3 ;  /* 0x000000030a037221 */ /* 0x000fc80000000000 */
[----:B------:R-:W-:Y:S01]  /*02b0*/  FADD R6, R3, R2 ;  /* 0x0000000203067221 */ /* 0x000fe20000000000 */
[----:B-1----:R-:W-:-:S04]  /*02c0*/  IMAD.WIDE R2, R0, 0x4, R4 ;  /* 0x0000000400027825 */ /* 0x002fc800078e0204 */
[----:B------:R-:W-:-:S05]  /*02d0*/  FMUL R5, R6, 0.25 ;  /* 0x3e80000006057820 */ /* 0x000fca0000400000 */
[----:B------:R-:W-:Y:S01]  /*02e0*/  STG.E desc[UR4][R2.64], R5 ;  /* 0x0000000502007986 */ /* 0x000fe2000c101904 */
[----:B------:R-:W-:Y:S05]  /*02f0*/  EXIT ;  /* 0x000000000000794d */ /* 0x000fea0003800000 */
.L_x_0:
[----:B------:R-:W-:-:S00]  /*0300*/  BRA `(.L_x_0) ;  /* 0xfffffffc00fc7947 */ /* 0x000fc0000383ffff */
[----:B------:R-:W-:-:S00]  /*0310*/  NOP ;  /* 0x0000000000007918 */ /* 0x000fc00000000000 */
        /* <DEDUP_REMOVED lines=14> */
.L_x_1:


//--------------------- .nv.constant0.triton_poi_fused_leaky_relu_mean_relu_13 --------------------------
	.section	.nv.constant0.triton_poi_fused_leaky_relu_mean_relu_13,"a",@progbits
	.sectionflags	@""
	.align	4
.nv.constant0.triton_poi_fused_leaky_relu_mean_relu_13:
	.zero		548
